//
// Generated by NVIDIA NVVM Compiler
//
// Compiler Build ID: CL-36424714
// Cuda compilation tools, release 13.0, V13.0.88
// Based on NVVM 20.0.0
//

.version 9.0
.target sm_100
.address_size 64

	// .globl	_Z19long_prefix_upsweepPijj

.visible .entry _Z19long_prefix_upsweepPijj(
	.param .u64 .ptr .align 1 _Z19long_prefix_upsweepPijj_param_0,
	.param .u32 _Z19long_prefix_upsweepPijj_param_1,
	.param .u32 _Z19long_prefix_upsweepPijj_param_2
)
{
	.reg .pred 	%p<3>;
	.reg .b32 	%r<21>;
	.reg .b64 	%rd<7>;

	ld.param.u64 	%rd1, [_Z19long_prefix_upsweepPijj_param_0];
	ld.param.u32 	%r4, [_Z19long_prefix_upsweepPijj_param_1];
	ld.param.u32 	%r5, [_Z19long_prefix_upsweepPijj_param_2];
	mov.u32 	%r6, %ctaid.x;
	mov.u32 	%r7, %ntid.x;
	mov.u32 	%r8, %tid.x;
	mad.lo.s32 	%r1, %r6, %r7, %r8;
	add.s32 	%r9, %r5, 1;
	mov.b32 	%r10, 1;
	shl.b32 	%r2, %r10, %r9;
	setp.ge.u32 	%p1, %r1, %r4;
	@%p1 bra 	$L__BB0_3;
	add.s32 	%r3, %r2, -1;
	and.b32  	%r11, %r3, %r1;
	setp.ne.s32 	%p2, %r11, 0;
	@%p2 bra 	$L__BB0_3;
	cvta.to.global.u64 	%rd2, %rd1;
	shr.u32 	%r12, %r2, 31;
	add.s32 	%r13, %r2, %r12;
	shr.s32 	%r14, %r13, 1;
	add.s32 	%r15, %r1, %r14;
	add.s32 	%r16, %r15, -1;
	mul.wide.s32 	%rd3, %r16, 4;
	add.s64 	%rd4, %rd2, %rd3;
	ld.global.u32 	%r17, [%rd4];
	add.s32 	%r18, %r3, %r1;
	mul.wide.s32 	%rd5, %r18, 4;
	add.s64 	%rd6, %rd2, %rd5;
	ld.global.u32 	%r19, [%rd6];
	add.s32 	%r20, %r19, %r17;
	st.global.u32 	[%rd6], %r20;
$L__BB0_3:
	bar.sync 	0;
	ret;

}
	// .globl	_Z21long_prefix_downsweepPijj
.visible .entry _Z21long_prefix_downsweepPijj(
	.param .u64 .ptr .align 1 _Z21long_prefix_downsweepPijj_param_0,
	.param .u32 _Z21long_prefix_downsweepPijj_param_1,
	.param .u32 _Z21long_prefix_downsweepPijj_param_2
)
{
	.reg .pred 	%p<3>;
	.reg .b32 	%r<21>;
	.reg .b64 	%rd<7>;

	ld.param.u64 	%rd1, [_Z21long_prefix_downsweepPijj_param_0];
	ld.param.u32 	%r4, [_Z21long_prefix_downsweepPijj_param_1];
	ld.param.u32 	%r5, [_Z21long_prefix_downsweepPijj_param_2];
	mov.u32 	%r6, %ctaid.x;
	mov.u32 	%r7, %ntid.x;
	mov.u32 	%r8, %tid.x;
	mad.lo.s32 	%r1, %r6, %r7, %r8;
	add.s32 	%r9, %r5, 1;
	mov.b32 	%r10, 1;
	shl.b32 	%r2, %r10, %r9;
	setp.ge.u32 	%p1, %r1, %r4;
	@%p1 bra 	$L__BB1_3;
	add.s32 	%r3, %r2, -1;
	and.b32  	%r11, %r3, %r1;
	setp.ne.s32 	%p2, %r11, 0;
	@%p2 bra 	$L__BB1_3;
	cvta.to.global.u64 	%rd2, %rd1;
	shr.u32 	%r12, %r2, 31;
	add.s32 	%r13, %r2, %r12;
	shr.s32 	%r14, %r13, 1;
	add.s32 	%r15, %r1, %r14;
	add.s32 	%r16, %r15, -1;
	mul.wide.s32 	%rd3, %r16, 4;
	add.s64 	%rd4, %rd2, %rd3;
	ld.global.u32 	%r17, [%rd4];
	add.s32 	%r18, %r3, %r1;
	mul.wide.s32 	%rd5, %r18, 4;
	add.s64 	%rd6, %rd2, %rd5;
	ld.global.u32 	%r19, [%rd6];
	st.global.u32 	[%rd4], %r19;
	add.s32 	%r20, %r19, %r17;
	st.global.u32 	[%rd6], %r20;
$L__BB1_3:
	bar.sync 	0;
	ret;

}


// ===== COMPILED SASS (sm_100) =====

	.target	sm_100

	.elftype	@"ET_EXEC"


//--------------------- .note.nv.tkinfo           --------------------------
	.section	.note.nv.tkinfo,"",@"SHT_NOTE"
	.sectionflags	@"SHF_NOTE_NV_TKINFO"
	.tkinfo
        /*0018*/ 	.word	0x00000002
        /*0030*/ 	.string	""
        /*0030*/ 	.string	"ptxas"
        /*0030*/ 	.string	"Cuda compilation tools, release 13.0, V13.0.88"
        /*0030*/ 	.string	"Build cuda_13.0.r13.0/compiler.36424714_0"
        /*0030*/ 	.string	"-arch sm_100 -m 64 "



//--------------------- .note.nv.cuinfo           --------------------------
	.section	.note.nv.cuinfo,"",@"SHT_NOTE"
	.sectionflags	@"SHF_NOTE_NV_CUINFO"
        /*0018*/ 	.short	0x0002
        /*001a*/ 	.short	0x0064
        /*001c*/ 	.short	0x0082
	.zero		2


//--------------------- .nv.info                  --------------------------
	.section	.nv.info,"",@"SHT_CUDA_INFO"
	.align	4


	//----- nvinfo : EIATTR_REGCOUNT
	.align		4
        /*0000*/ 	.byte	0x04, 0x2f
        /*0002*/ 	.short	(.L_1 - .L_0)
	.align		4
.L_0:
        /*0004*/ 	.word	index@(_Z19long_prefix_upsweepPijj)
        /*0008*/ 	.word	0x0000000a


	//----- nvinfo : EIATTR_FRAME_SIZE
	.align		4
.L_1:
        /*000c*/ 	.byte	0x04, 0x11
        /*000e*/ 	.short	(.L_3 - .L_2)
	.align		4
.L_2:
        /*0010*/ 	.word	index@(_Z19long_prefix_upsweepPijj)
        /*0014*/ 	.word	0x00000000


	//----- nvinfo : EIATTR_REGCOUNT
	.align		4
.L_3:
        /*0018*/ 	.byte	0x04, 0x2f
        /*001a*/ 	.short	(.L_5 - .L_4)
	.align		4
.L_4:
        /*001c*/ 	.word	index@(_Z21long_prefix_downsweepPijj)
        /*0020*/ 	.word	0x0000000c


	//----- nvinfo : EIATTR_FRAME_SIZE
	.align		4
.L_5:
        /*0024*/ 	.byte	0x04, 0x11
        /*0026*/ 	.short	(.L_7 - .L_6)
	.align		4
.L_6:
        /*0028*/ 	.word	index@(_Z21long_prefix_downsweepPijj)
        /*002c*/ 	.word	0x00000000


	//----- nvinfo : EIATTR_MIN_STACK_SIZE
	.align		4
.L_7:
        /*0030*/ 	.byte	0x04, 0x12
        /*0032*/ 	.short	(.L_9 - .L_8)
	.align		4
.L_8:
        /*0034*/ 	.word	index@(_Z21long_prefix_downsweepPijj)
        /*0038*/ 	.word	0x00000000


	//----- nvinfo : EIATTR_MIN_STACK_SIZE
	.align		4
.L_9:
        /*003c*/ 	.byte	0x04, 0x12
        /*003e*/ 	.short	(.L_11 - .L_10)
	.align		4
.L_10:
        /*0040*/ 	.word	index@(_Z19long_prefix_upsweepPijj)
        /*0044*/ 	.word	0x00000000
.L_11:


//--------------------- .nv.compat                --------------------------
	.section	.nv.compat,"",@"SHT_CUDA_COMPAT_INFO"
	.align	4
        /*0000*/ 	.byte	0x02, 0x09, 0x00, 0x00, 0x02, 0x02, 0x01, 0x00, 0x02, 0x05, 0x05, 0x00, 0x03, 0x07, 0x01, 0x01
        /*0010*/ 	.byte	0x02, 0x03, 0x00, 0x00, 0x02, 0x06, 0x01, 0x00, 0x04, 0x0b, 0x08, 0x00, 0x09, 0x00, 0x00, 0x00
        /*0020*/ 	.byte	0x00, 0x00, 0x00, 0x00


//--------------------- .nv.info._Z21long_prefix_downsweepPijj --------------------------
	.section	.nv.info._Z21long_prefix_downsweepPijj,"",@"SHT_CUDA_INFO"
	.sectionflags	@""
	.align	4


	//----- nvinfo : EIATTR_CUDA_API_VERSION
	.align		4
        /*0000*/ 	.byte	0x04, 0x37
        /*0002*/ 	.short	(.L_13 - .L_12)
.L_12:
        /*0004*/ 	.word	0x00000082


	//----- nvinfo : EIATTR_KPARAM_INFO
	.align		4
.L_13:
        /*0008*/ 	.byte	0x04, 0x17
        /*000a*/ 	.short	(.L_15 - .L_14)
.L_14:
        /*000c*/ 	.word	0x00000000
        /*0010*/ 	.short	0x0002
        /*0012*/ 	.short	0x000c
        /*0014*/ 	.byte	0x00, 0xf0, 0x11, 0x00


	//----- nvinfo : EIATTR_KPARAM_INFO
	.align		4
.L_15:
        /*0018*/ 	.byte	0x04, 0x17
        /*001a*/ 	.short	(.L_17 - .L_16)
.L_16:
        /*001c*/ 	.word	0x00000000
        /*0020*/ 	.short	0x0001
        /*0022*/ 	.short	0x0008
        /*0024*/ 	.byte	0x00, 0xf0, 0x11, 0x00


	//----- nvinfo : EIATTR_KPARAM_INFO
	.align		4
.L_17:
        /*0028*/ 	.byte	0x04, 0x17
        /*002a*/ 	.short	(.L_19 - .L_18)
.L_18:
        /*002c*/ 	.word	0x00000000
        /*0030*/ 	.short	0x0000
        /*0032*/ 	.short	0x0000
        /*0034*/ 	.byte	0x00, 0xf5, 0x21, 0x00


	//----- nvinfo : EIATTR_SPARSE_MMA_MASK
	.align		4
.L_19:
        /*0038*/ 	.byte	0x03, 0x50
        /*003a*/ 	.short	0x0000


	//----- nvinfo : EIATTR_MAXREG_COUNT
	.align		4
        /*003c*/ 	.byte	0x03, 0x1b
        /*003e*/ 	.short	0x00ff


	//----- nvinfo : EIATTR_NUM_BARRIERS
	.align		4
        /*0040*/ 	.byte	0x02, 0x4c
        /*0042*/ 	.byte	0x01
	.zero		1


	//----- nvinfo : EIATTR_MERCURY_ISA_VERSION
	.align		4
        /*0044*/ 	.byte	0x03, 0x5f
        /*0046*/ 	.short	0x0101


	//----- nvinfo : EIATTR_VRC_CTA_INIT_COUNT
	.align		4
        /*0048*/ 	.byte	0x02, 0x4a
	.zero		1
	.zero		1


	//----- nvinfo : EIATTR_EXIT_INSTR_OFFSETS
	.align		4
        /*004c*/ 	.byte	0x04, 0x1c
        /*004e*/ 	.short	(.L_21 - .L_20)


	//   ....[0]....
.L_20:
        /*0050*/ 	.word	0x000001e0


	//----- nvinfo : EIATTR_CRS_STACK_SIZE
	.align		4
.L_21:
        /*0054*/ 	.byte	0x04, 0x1e
        /*0056*/ 	.short	(.L_23 - .L_22)
.L_22:
        /*0058*/ 	.word	0x00000000


	//----- nvinfo : EIATTR_CBANK_PARAM_SIZE
	.align		4
.L_23:
        /*005c*/ 	.byte	0x03, 0x19
        /*005e*/ 	.short	0x0010


	//----- nvinfo : EIATTR_PARAM_CBANK
	.align		4
        /*0060*/ 	.byte	0x04, 0x0a
        /*0062*/ 	.short	(.L_25 - .L_24)
	.align		4
.L_24:
        /*0064*/ 	.word	index@(.nv.constant0._Z21long_prefix_downsweepPijj)
        /*0068*/ 	.short	0x0380
        /*006a*/ 	.short	0x0010


	//----- nvinfo : EIATTR_SW_WAR
	.align		4
.L_25:
        /*006c*/ 	.byte	0x04, 0x36
        /*006e*/ 	.short	(.L_27 - .L_26)
.L_26:
        /*0070*/ 	.word	0x00000008
.L_27:


//--------------------- .nv.info._Z19long_prefix_upsweepPijj --------------------------
	.section	.nv.info._Z19long_prefix_upsweepPijj,"",@"SHT_CUDA_INFO"
	.sectionflags	@""
	.align	4


	//----- nvinfo : EIATTR_CUDA_API_VERSION
	.align		4
        /*0000*/ 	.byte	0x04, 0x37
        /*0002*/ 	.short	(.L_29 - .L_28)
.L_28:
        /*0004*/ 	.word	0x00000082


	//----- nvinfo : EIATTR_KPARAM_INFO
	.align		4
.L_29:
        /*0008*/ 	.byte	0x04, 0x17
        /*000a*/ 	.short	(.L_31 - .L_30)
.L_30:
        /*000c*/ 	.word	0x00000000
        /*0010*/ 	.short	0x0002
        /*0012*/ 	.short	0x000c
        /*0014*/ 	.byte	0x00, 0xf0, 0x11, 0x00


	//----- nvinfo : EIATTR_KPARAM_INFO
	.align		4
.L_31:
        /*0018*/ 	.byte	0x04, 0x17
        /*001a*/ 	.short	(.L_33 - .L_32)
.L_32:
        /*001c*/ 	.word	0x00000000
        /*0020*/ 	.short	0x0001
        /*0022*/ 	.short	0x0008
        /*0024*/ 	.byte	0x00, 0xf0, 0x11, 0x00


	//----- nvinfo : EIATTR_KPARAM_INFO
	.align		4
.L_33:
        /*0028*/ 	.byte	0x04, 0x17
        /*002a*/ 	.short	(.L_35 - .L_34)
.L_34:
        /*002c*/ 	.word	0x00000000
        /*0030*/ 	.short	0x0000
        /*0032*/ 	.short	0x0000
        /*0034*/ 	.byte	0x00, 0xf5, 0x21, 0x00


	//----- nvinfo : EIATTR_SPARSE_MMA_MASK
	.align		4
.L_35:
        /*0038*/ 	.byte	0x03, 0x50
        /*003a*/ 	.short	0x0000


	//----- nvinfo : EIATTR_MAXREG_COUNT
	.align		4
        /*003c*/ 	.byte	0x03, 0x1b
        /*003e*/ 	.short	0x00ff


	//----- nvinfo : EIATTR_NUM_BARRIERS
	.align		4
        /*0040*/ 	.byte	0x02, 0x4c
        /*0042*/ 	.byte	0x01
	.zero		1


	//----- nvinfo : EIATTR_MERCURY_ISA_VERSION
	.align		4
        /*0044*/ 	.byte	0x03, 0x5f
        /*0046*/ 	.short	0x0101


	//----- nvinfo : EIATTR_VRC_CTA_INIT_COUNT
	.align		4
        /*0048*/ 	.byte	0x02, 0x4a
	.zero		1
	.zero		1


	//----- nvinfo : EIATTR_EXIT_INSTR_OFFSETS
	.align		4
        /*004c*/ 	.byte	0x04, 0x1c
        /*004e*/ 	.short	(.L_37 - .L_36)


	//   ....[0]....
.L_36:
        /*0050*/ 	.word	0x000001d0


	//----- nvinfo : EIATTR_CRS_STACK_SIZE
	.align		4
.L_37:
        /*0054*/ 	.byte	0x04, 0x1e
        /*0056*/ 	.short	(.L_39 - .L_38)
.L_38:
        /*0058*/ 	.word	0x00000000


	//----- nvinfo : EIATTR_CBANK_PARAM_SIZE
	.align		4
.L_39:
        /*005c*/ 	.byte	0x03, 0x19
        /*005e*/ 	.short	0x0010


	//----- nvinfo : EIATTR_PARAM_CBANK
	.align		4
        /*0060*/ 	.byte	0x04, 0x0a
        /*0062*/ 	.short	(.L_41 - .L_40)
	.align		4
.L_40:
        /*0064*/ 	.word	index@(.nv.constant0._Z19long_prefix_upsweepPijj)
        /*0068*/ 	.short	0x0380
        /*006a*/ 	.short	0x0010


	//----- nvinfo : EIATTR_SW_WAR
	.align		4
.L_41:
        /*006c*/ 	.byte	0x04, 0x36
        /*006e*/ 	.short	(.L_43 - .L_42)
.L_42:
        /*0070*/ 	.word	0x00000008
.L_43:


//--------------------- .nv.callgraph             --------------------------
	.section	.nv.callgraph,"",@"SHT_CUDA_CALLGRAPH"
	.align	4
	.sectionentsize	8
	.align		4
        /*0000*/ 	.word	0x00000000
	.align		4
        /*0004*/ 	.word	0xffffffff
	.align		4
        /*0008*/ 	.word	0x00000000
	.align		4
        /*000c*/ 	.word	0xfffffffe
	.align		4
        /*0010*/ 	.word	0x00000000
	.align		4
        /*0014*/ 	.word	0xfffffffd
	.align		4
        /*0018*/ 	.word	0x00000000
	.align		4
        /*001c*/ 	.word	0xfffffffc


//--------------------- .text._Z21long_prefix_downsweepPijj --------------------------
	.section	.text._Z21long_prefix_downsweepPijj,"ax",@progbits
	.align	128
        .global         _Z21long_prefix_downsweepPijj
        .type           _Z21long_prefix_downsweepPijj,@function
        .size           _Z21long_prefix_downsweepPijj,(.L_x_6 - _Z21long_prefix_downsweepPijj)
        .other          _Z21long_prefix_downsweepPijj,@"STO_CUDA_ENTRY STV_DEFAULT"
_Z21long_prefix_downsweepPijj:
.text._Z21long_prefix_downsweepPijj:
[----:B------:R-:W-:Y:S01]  /*0000*/  LDC R1, c[0x0][0x37c] ;  /* 0x0000df00ff017b82 */ /* 0x000fe20000000800 */
[----:B------:R-:W0:Y:S07]  /*0010*/  S2R R3, SR_TID.X ;  /* 0x0000000000037919 */ /* 0x000e2e0000002100 */
[----:B------:R-:W0:Y:S01]  /*0020*/  S2UR UR4, SR_CTAID.X ;  /* 0x00000000000479c3 */ /* 0x000e220000002500 */
[----:B------:R-:W1:Y:S01]  /*0030*/  LDCU.64 UR6, c[0x0][0x388] ;  /* 0x00007100ff0677ac */ /* 0x000e620008000a00 */
[----:B------:R-:W-:Y:S01]  /*0040*/  IMAD.MOV.U32 R4, RZ, RZ, 0x1 ;  /* 0x00000001ff047424 */ /* 0x000fe200078e00ff */
[----:B------:R-:W-:Y:S05]  /*0050*/  BSSY.RECONVERGENT B0, `(.L_x_0) ;  /* 0x0000017000007945 */ /* 0x000fea0003800200 */
[----:B------:R-:W0:Y:S02]  /*0060*/  LDC R0, c[0x0][0x360] ;  /* 0x0000d800ff007b82 */ /* 0x000e240000000800 */
[----:B0-----:R-:W-:Y:S01]  /*0070*/  IMAD R0, R0, UR4, R3 ;  /* 0x0000000400007c24 */ /* 0x001fe2000f8e0203 */
[----:B-1----:R-:W-:-:S04]  /*0080*/  UIADD3 UR4, UPT, UPT, UR7, 0x1, URZ ;  /* 0x0000000107047890 */ /* 0x002fc8000fffe0ff */
[----:B------:R-:W-:Y:S02]  /*0090*/  ISETP.GE.U32.AND P0, PT, R0, UR6, PT ;  /* 0x0000000600007c0c */ /* 0x000fe4000bf06070 */
[----:B------:R-:W-:-:S11]  /*00a0*/  SHF.L.U32 R4, R4, UR4, RZ ;  /* 0x0000000404047c19 */ /* 0x000fd600080006ff */
[----:B------:R-:W-:Y:S05]  /*00b0*/  @P0 BRA `(.L_x_1) ;  /* 0x0000000000400947 */ /* 0x000fea0003800000 */
[----:B------:R-:W-:-:S04]  /*00c0*/  IADD3 R5, PT, PT, R4, -0x1, RZ ;  /* 0xffffffff04057810 */ /* 0x000fc80007ffe0ff */
[----:B------:R-:W-:-:S13]  /*00d0*/  LOP3.LUT P0, RZ, R5, R0, RZ, 0xc0, !PT ;  /* 0x0000000005ff7212 */ /* 0x000fda000780c0ff */
[----:B------:R-:W-:Y:S05]  /*00e0*/  @P0 BRA `(.L_x_1) ;  /* 0x0000000000340947 */ /* 0x000fea0003800000 */
[----:B------:R-:W0:Y:S01]  /*00f0*/  LDC.64 R2, c[0x0][0x380] ;  /* 0x0000e000ff027b82 */ /* 0x000e220000000a00 */
[----:B------:R-:W1:Y:S01]  /*0100*/  LDCU.64 UR4, c[0x0][0x358] ;  /* 0x00006b00ff0477ac */ /* 0x000e620008000a00 */
[----:B------:R-:W-:Y:S01]  /*0110*/  LEA.HI R7, R4, R4, RZ, 0x1 ;  /* 0x0000000404077211 */ /* 0x000fe200078f08ff */
[----:B------:R-:W-:-:S03]  /*0120*/  IMAD.IADD R5, R0, 0x1, R5 ;  /* 0x0000000100057824 */ /* 0x000fc600078e0205 */
[----:B------:R-:W-:-:S04]  /*0130*/  LEA.HI.SX32 R7, R7, R0, 0x1f ;  /* 0x0000000007077211 */ /* 0x000fc800078ffaff */
[----:B------:R-:W-:Y:S01]  /*0140*/  IADD3 R7, PT, PT, R7, -0x1, RZ ;  /* 0xffffffff07077810 */ /* 0x000fe20007ffe0ff */
[----:B0-----:R-:W-:-:S04]  /*0150*/  IMAD.WIDE R4, R5, 0x4, R2 ;  /* 0x0000000405047825 */ /* 0x001fc800078e0202 */
[----:B------:R-:W-:Y:S02]  /*0160*/  IMAD.WIDE R2, R7, 0x4, R2 ;  /* 0x0000000407027825 */ /* 0x000fe400078e0202 */
[----:B-1----:R-:W2:Y:S04]  /*0170*/  LDG.E R7, desc[UR4][R4.64] ;  /* 0x0000000404077981 */ /* 0x002ea8000c1e1900 */
[----:B------:R-:W3:Y:S04]  /*0180*/  LDG.E R0, desc[UR4][R2.64] ;  /* 0x0000000402007981 */ /* 0x000ee8000c1e1900 */
[----:B--2---:R0:W-:Y:S01]  /*0190*/  STG.E desc[UR4][R2.64], R7 ;  /* 0x0000000702007986 */ /* 0x0041e2000c101904 */
[----:B---3--:R-:W-:-:S05]  /*01a0*/  IMAD.IADD R9, R0, 0x1, R7 ;  /* 0x0000000100097824 */ /* 0x008fca00078e0207 */
[----:B------:R0:W-:Y:S02]  /*01b0*/  STG.E desc[UR4][R4.64], R9 ;  /* 0x0000000904007986 */ /* 0x0001e4000c101904 */
.L_x_1:
[----:B------:R-:W-:Y:S05]  /*01c0*/  BSYNC.RECONVERGENT B0 ;  /* 0x0000000000007941 */ /* 0x000fea0003800200 */
.L_x_0:
[----:B------:R-:W-:Y:S06]  /*01d0*/  BAR.SYNC.DEFER_BLOCKING 0x0 ;  /* 0x0000000000007b1d */ /* 0x000fec0000010000 */
[----:B------:R-:W-:Y:S05]  /*01e0*/  EXIT ;  /* 0x000000000000794d */ /* 0x000fea0003800000 */
.L_x_2:
[----:B------:R-:W-:-:S00]  /*01f0*/  BRA `(.L_x_2) ;  /* 0xfffffffc00fc7947 */ /* 0x000fc0000383ffff */
[----:B------:R-:W-:-:S00]  /*0200*/  NOP ;  /* 0x0000000000007918 */ /* 0x000fc00000000000 */
[----:B------:R-:W-:-:S00]  /*0210*/  NOP ;  /* 0x0000000000007918 */ /* 0x000fc00000000000 */
[----:B------:R-:W-:-:S00]  /*0220*/  NOP ;  /* 0x0000000000007918 */ /* 0x000fc00000000000 */
[----:B------:R-:W-:-:S00]  /*0230*/  NOP ;  /* 0x0000000000007918 */ /* 0x000fc00000000000 */
[----:B------:R-:W-:-:S00]  /*0240*/  NOP ;  /* 0x0000000000007918 */ /* 0x000fc00000000000 */
[----:B------:R-:W-:-:S00]  /*0250*/  NOP ;  /* 0x0000000000007918 */ /* 0x000fc00000000000 */
[----:B------:R-:W-:-:S00]  /*0260*/  NOP ;  /* 0x0000000000007918 */ /* 0x000fc00000000000 */
[----:B------:R-:W-:-:S00]  /*0270*/  NOP ;  /* 0x0000000000007918 */ /* 0x000fc00000000000 */
.L_x_6:


//--------------------- .text._Z19long_prefix_upsweepPijj --------------------------
	.section	.text._Z19long_prefix_upsweepPijj,"ax",@progbits
	.align	128
        .global         _Z19long_prefix_upsweepPijj
        .type           _Z19long_prefix_upsweepPijj,@function
        .size           _Z19long_prefix_upsweepPijj,(.L_x_7 - _Z19long_prefix_upsweepPijj)
        .other          _Z19long_prefix_upsweepPijj,@"STO_CUDA_ENTRY STV_DEFAULT"
_Z19long_prefix_upsweepPijj:
.text._Z19long_prefix_upsweepPijj:
        /* <DEDUP_REMOVED lines=16> */
[----:B------:R-:W-:Y:S01]  /*0100*/  LEA.HI R7, R4, R4, RZ, 0x1 ;  /* 0x0000000404077211 */ /* 0x000fe200078f08ff */
[----:B------:R-:W1:Y:S01]  /*0110*/  LDCU.64 UR4, c[0x0][0x358] ;  /* 0x00006b00ff0477ac */ /* 0x000e620008000a00 */
[----:B------:R-:W-:Y:S02]  /*0120*/  IMAD.IADD R5, R0, 0x1, R5 ;  /* 0x0000000100057824 */ /* 0x000fe400078e0205 */
[----:B------:R-:W-:-:S04]  /*0130*/  LEA.HI.SX32 R7, R7, R0, 0x1f ;  /* 0x0000000007077211 */ /* 0x000fc800078ffaff */
[----:B------:R-:W-:Y:S01]  /*0140*/  IADD3 R7, PT, PT, R7, -0x1, RZ ;  /* 0xffffffff07077810 */ /* 0x000fe20007ffe0ff */
[----:B0-----:R-:W-:-:S04]  /*0150*/  IMAD.WIDE R4, R5, 0x4, R2 ;  /* 0x0000000405047825 */ /* 0x001fc800078e0202 */
[----:B------:R-:W-:Y:S02]  /*0160*/  IMAD.WIDE R2, R7, 0x4, R2 ;  /* 0x0000000407027825 */ /* 0x000fe400078e0202 */
[----:B-1----:R-:W2:Y:S04]  /*0170*/  LDG.E R7, desc[UR4][R4.64] ;  /* 0x0000000404077981 */ /* 0x002ea8000c1e1900 */
[----:B------:R-:W2:Y:S02]  /*0180*/  LDG.E R2, desc[UR4][R2.64] ;  /* 0x0000000402027981 */ /* 0x000ea4000c1e1900 */
[----:B--2---:R-:W-:-:S05]  /*0190*/  IMAD.IADD R7, R2, 0x1, R7 ;  /* 0x0000000102077824 */ /* 0x004fca00078e0207 */
[----:B------:R0:W-:Y:S02]  /*01a0*/  STG.E desc[UR4][R4.64], R7 ;  /* 0x0000000704007986 */ /* 0x0001e4000c101904 */
.L_x_4:
[----:B------:R-:W-:Y:S05]  /*01b0*/  BSYNC.RECONVERGENT B0 ;  /* 0x0000000000007941 */ /* 0x000fea0003800200 */
.L_x_3:
[----:B------:R-:W-:Y:S06]  /*01c0*/  BAR.SYNC.DEFER_BLOCKING 0x0 ;  /* 0x0000000000007b1d */ /* 0x000fec0000010000 */
[----:B------:R-:W-:Y:S05]  /*01d0*/  EXIT ;  /* 0x000000000000794d */ /* 0x000fea0003800000 */
.L_x_5:
        /* <DEDUP_REMOVED lines=10> */
.L_x_7:


//--------------------- .nv.shared.reserved.0     --------------------------
	.section	.nv.shared.reserved.0,"aw",@nobits
	.weak		__nv_reservedSMEM_offset_0_alias
	.size		__nv_reservedSMEM_offset_0_alias, 0, 64
	.other		__nv_reservedSMEM_offset_0_alias,@"STO_CUDA_RESERVED_SHARED STV_DEFAULT"
__nv_reservedSMEM_offset_0_alias:
	.zero		0
	.zero		64


//--------------------- .nv.constant0._Z21long_prefix_downsweepPijj --------------------------
	.section	.nv.constant0._Z21long_prefix_downsweepPijj,"a",@progbits
	.sectionflags	@""
	.align	4
.nv.constant0._Z21long_prefix_downsweepPijj:
	.zero		912


//--------------------- .nv.constant0._Z19long_prefix_upsweepPijj --------------------------
	.section	.nv.constant0._Z19long_prefix_upsweepPijj,"a",@progbits
	.sectionflags	@""
	.align	4
.nv.constant0._Z19long_prefix_upsweepPijj:
	.zero		912


//--------------------- SYMBOLS --------------------------

	.type		.nv.reservedSmem.offset0,@object
	.size		.nv.reservedSmem.offset0,0x4
